//
// Generated by NVIDIA NVVM Compiler
//
// Compiler Build ID: CL-36424714
// Cuda compilation tools, release 13.0, V13.0.88
// Based on NVVM 20.0.0
//

.version 9.0
.target sm_100
.address_size 64

	// .globl	Pixel_Shared_Convolution
.const .align 4 .b8 kernel_cuda[36];
// _ZZ24Pixel_Shared_ConvolutionE12sharedMemory has been demoted

.visible .entry Pixel_Shared_Convolution(
	.param .u64 .ptr .align 1 Pixel_Shared_Convolution_param_0,
	.param .u64 .ptr .align 1 Pixel_Shared_Convolution_param_1,
	.param .u32 Pixel_Shared_Convolution_param_2,
	.param .u32 Pixel_Shared_Convolution_param_3
)
{
	.reg .pred 	%p<5>;
	.reg .b32 	%r<56>;
	.reg .b64 	%rd<15>;
	// demoted variable
	.shared .align 4 .b8 _ZZ24Pixel_Shared_ConvolutionE12sharedMemory[6168];
	ld.param.u64 	%rd8, [Pixel_Shared_Convolution_param_0];
	ld.param.u64 	%rd9, [Pixel_Shared_Convolution_param_1];
	ld.param.u32 	%r21, [Pixel_Shared_Convolution_param_2];
	ld.param.u32 	%r22, [Pixel_Shared_Convolution_param_3];
	setp.lt.s32 	%p1, %r22, 2;
	@%p1 bra 	$L__BB0_7;
	mov.u32 	%r23, %ctaid.x;
	shl.b32 	%r24, %r23, 9;
	mov.u32 	%r1, %tid.x;
	add.s32 	%r25, %r24, %r1;
	add.s32 	%r53, %r25, 1;
	shl.b32 	%r26, %r1, 2;
	mov.u32 	%r27, _ZZ24Pixel_Shared_ConvolutionE12sharedMemory;
	add.s32 	%r3, %r27, %r26;
	ld.const.u32 	%r4, [kernel_cuda];
	ld.const.u32 	%r5, [kernel_cuda+4];
	ld.const.u32 	%r6, [kernel_cuda+8];
	ld.const.u32 	%r7, [kernel_cuda+12];
	ld.const.u32 	%r8, [kernel_cuda+16];
	ld.const.u32 	%r9, [kernel_cuda+20];
	ld.const.u32 	%r10, [kernel_cuda+24];
	ld.const.u32 	%r11, [kernel_cuda+28];
	ld.const.u32 	%r12, [kernel_cuda+32];
	neg.s32 	%r55, %r22;
	add.s32 	%r28, %r1, %r21;
	add.s32 	%r54, %r28, %r24;
	mul.wide.s32 	%rd10, %r21, 4;
	add.s64 	%rd1, %rd10, 16;
	mul.wide.s32 	%rd11, %r21, 8;
	add.s64 	%rd2, %rd11, 8;
	cvta.to.global.u64 	%rd3, %rd8;
	cvta.to.global.u64 	%rd4, %rd9;
$L__BB0_2:
	mul.wide.s32 	%rd12, %r53, 4;
	add.s64 	%rd5, %rd3, %rd12;
	ld.global.u32 	%r29, [%rd5];
	st.shared.u32 	[%r3+4], %r29;
	add.s64 	%rd6, %rd5, %rd1;
	ld.global.u32 	%r30, [%rd6+-16];
	st.shared.u32 	[%r3+2060], %r30;
	add.s64 	%rd7, %rd5, %rd2;
	ld.global.u32 	%r31, [%rd7+-8];
	st.shared.u32 	[%r3+4116], %r31;
	setp.eq.s32 	%p2, %r1, 511;
	@%p2 bra 	$L__BB0_5;
	setp.ne.s32 	%p3, %r1, 0;
	@%p3 bra 	$L__BB0_6;
	ld.global.u32 	%r35, [%rd5+-4];
	st.shared.u32 	[_ZZ24Pixel_Shared_ConvolutionE12sharedMemory], %r35;
	ld.global.u32 	%r36, [%rd6+-20];
	st.shared.u32 	[_ZZ24Pixel_Shared_ConvolutionE12sharedMemory+2056], %r36;
	ld.global.u32 	%r37, [%rd7+-12];
	st.shared.u32 	[_ZZ24Pixel_Shared_ConvolutionE12sharedMemory+4112], %r37;
	bra.uni 	$L__BB0_6;
$L__BB0_5:
	ld.global.u32 	%r32, [%rd5+8];
	st.shared.u32 	[_ZZ24Pixel_Shared_ConvolutionE12sharedMemory+2048], %r32;
	ld.global.u32 	%r33, [%rd6];
	st.shared.u32 	[_ZZ24Pixel_Shared_ConvolutionE12sharedMemory+4104], %r33;
	ld.global.u32 	%r34, [%rd7];
	st.shared.u32 	[_ZZ24Pixel_Shared_ConvolutionE12sharedMemory+6160], %r34;
$L__BB0_6:
	bar.sync 	0;
	ld.shared.u32 	%r38, [%r3+4];
	mul.lo.s32 	%r39, %r4, %r38;
	ld.shared.u32 	%r40, [%r3+2060];
	mad.lo.s32 	%r41, %r5, %r40, %r39;
	ld.shared.u32 	%r42, [%r3+4116];
	mad.lo.s32 	%r43, %r6, %r42, %r41;
	mad.lo.s32 	%r44, %r7, %r38, %r43;
	mad.lo.s32 	%r45, %r8, %r40, %r44;
	mad.lo.s32 	%r46, %r9, %r42, %r45;
	mad.lo.s32 	%r47, %r10, %r38, %r46;
	mad.lo.s32 	%r48, %r11, %r40, %r47;
	mad.lo.s32 	%r49, %r12, %r42, %r48;
	max.s32 	%r50, %r49, 0;
	min.s32 	%r51, %r50, 255;
	add.s32 	%r52, %r54, 1;
	mul.wide.u32 	%rd13, %r52, 4;
	add.s64 	%rd14, %rd4, %rd13;
	st.global.u32 	[%rd14], %r51;
	add.s32 	%r55, %r55, 1;
	add.s32 	%r54, %r54, %r21;
	add.s32 	%r53, %r53, %r21;
	setp.ne.s32 	%p4, %r55, -1;
	@%p4 bra 	$L__BB0_2;
$L__BB0_7:
	ret;

}


// ===== COMPILED SASS (sm_100) =====

	.target	sm_100

	.elftype	@"ET_EXEC"


//--------------------- .note.nv.tkinfo           --------------------------
	.section	.note.nv.tkinfo,"",@"SHT_NOTE"
	.sectionflags	@"SHF_NOTE_NV_TKINFO"
	.tkinfo
        /*0018*/ 	.word	0x00000002
        /*0030*/ 	.string	""
        /*0030*/ 	.string	"ptxas"
        /*0030*/ 	.string	"Cuda compilation tools, release 13.0, V13.0.88"
        /*0030*/ 	.string	"Build cuda_13.0.r13.0/compiler.36424714_0"
        /*0030*/ 	.string	"-arch sm_100 -m 64 "



//--------------------- .note.nv.cuinfo           --------------------------
	.section	.note.nv.cuinfo,"",@"SHT_NOTE"
	.sectionflags	@"SHF_NOTE_NV_CUINFO"
        /*0018*/ 	.short	0x0002
        /*001a*/ 	.short	0x0064
        /*001c*/ 	.short	0x0082
	.zero		2


//--------------------- .nv.info                  --------------------------
	.section	.nv.info,"",@"SHT_CUDA_INFO"
	.align	4


	//----- nvinfo : EIATTR_REGCOUNT
	.align		4
        /*0000*/ 	.byte	0x04, 0x2f
        /*0002*/ 	.short	(.L_2 - .L_1)
	.align		4
.L_1:
        /*0004*/ 	.word	index@(Pixel_Shared_Convolution)
        /*0008*/ 	.word	0x00000018


	//----- nvinfo : EIATTR_FRAME_SIZE
	.align		4
.L_2:
        /*000c*/ 	.byte	0x04, 0x11
        /*000e*/ 	.short	(.L_4 - .L_3)
	.align		4
.L_3:
        /*0010*/ 	.word	index@(Pixel_Shared_Convolution)
        /*0014*/ 	.word	0x00000000


	//----- nvinfo : EIATTR_MIN_STACK_SIZE
	.align		4
.L_4:
        /*0018*/ 	.byte	0x04, 0x12
        /*001a*/ 	.short	(.L_6 - .L_5)
	.align		4
.L_5:
        /*001c*/ 	.word	index@(Pixel_Shared_Convolution)
        /*0020*/ 	.word	0x00000000
.L_6:


//--------------------- .nv.compat                --------------------------
	.section	.nv.compat,"",@"SHT_CUDA_COMPAT_INFO"
	.align	4
        /*0000*/ 	.byte	0x02, 0x09, 0x00, 0x00, 0x02, 0x02, 0x01, 0x00, 0x02, 0x05, 0x05, 0x00, 0x03, 0x07, 0x01, 0x01
        /*0010*/ 	.byte	0x02, 0x03, 0x00, 0x00, 0x02, 0x06, 0x01, 0x00, 0x04, 0x0b, 0x08, 0x00, 0x09, 0x00, 0x00, 0x00
        /*0020*/ 	.byte	0x00, 0x00, 0x00, 0x00


//--------------------- .nv.info.Pixel_Shared_Convolution --------------------------
	.section	.nv.info.Pixel_Shared_Convolution,"",@"SHT_CUDA_INFO"
	.sectionflags	@""
	.align	4


	//----- nvinfo : EIATTR_CUDA_API_VERSION
	.align		4
        /*0000*/ 	.byte	0x04, 0x37
        /*0002*/ 	.short	(.L_8 - .L_7)
.L_7:
        /*0004*/ 	.word	0x00000082


	//----- nvinfo : EIATTR_KPARAM_INFO
	.align		4
.L_8:
        /*0008*/ 	.byte	0x04, 0x17
        /*000a*/ 	.short	(.L_10 - .L_9)
.L_9:
        /*000c*/ 	.word	0x00000000
        /*0010*/ 	.short	0x0003
        /*0012*/ 	.short	0x0014
        /*0014*/ 	.byte	0x00, 0xf0, 0x11, 0x00


	//----- nvinfo : EIATTR_KPARAM_INFO
	.align		4
.L_10:
        /*0018*/ 	.byte	0x04, 0x17
        /*001a*/ 	.short	(.L_12 - .L_11)
.L_11:
        /*001c*/ 	.word	0x00000000
        /*0020*/ 	.short	0x0002
        /*0022*/ 	.short	0x0010
        /*0024*/ 	.byte	0x00, 0xf0, 0x11, 0x00


	//----- nvinfo : EIATTR_KPARAM_INFO
	.align		4
.L_12:
        /*0028*/ 	.byte	0x04, 0x17
        /*002a*/ 	.short	(.L_14 - .L_13)
.L_13:
        /*002c*/ 	.word	0x00000000
        /*0030*/ 	.short	0x0001
        /*0032*/ 	.short	0x0008
        /*0034*/ 	.byte	0x00, 0xf5, 0x21, 0x00


	//----- nvinfo : EIATTR_KPARAM_INFO
	.align		4
.L_14:
        /*0038*/ 	.byte	0x04, 0x17
        /*003a*/ 	.short	(.L_16 - .L_15)
.L_15:
        /*003c*/ 	.word	0x00000000
        /*0040*/ 	.short	0x0000
        /*0042*/ 	.short	0x0000
        /*0044*/ 	.byte	0x00, 0xf5, 0x21, 0x00


	//----- nvinfo : EIATTR_SPARSE_MMA_MASK
	.align		4
.L_16:
        /*0048*/ 	.byte	0x03, 0x50
        /*004a*/ 	.short	0x0000


	//----- nvinfo : EIATTR_MAXREG_COUNT
	.align		4
        /*004c*/ 	.byte	0x03, 0x1b
        /*004e*/ 	.short	0x00ff


	//----- nvinfo : EIATTR_NUM_BARRIERS
	.align		4
        /*0050*/ 	.byte	0x02, 0x4c
        /*0052*/ 	.byte	0x01
	.zero		1


	//----- nvinfo : EIATTR_MERCURY_ISA_VERSION
	.align		4
        /*0054*/ 	.byte	0x03, 0x5f
        /*0056*/ 	.short	0x0101


	//----- nvinfo : EIATTR_VRC_CTA_INIT_COUNT
	.align		4
        /*0058*/ 	.byte	0x02, 0x4a
	.zero		1
	.zero		1


	//----- nvinfo : EIATTR_EXIT_INSTR_OFFSETS
	.align		4
        /*005c*/ 	.byte	0x04, 0x1c
        /*005e*/ 	.short	(.L_18 - .L_17)


	//   ....[0]....
.L_17:
        /*0060*/ 	.word	0x00000030


	//   ....[1]....
        /*0064*/ 	.word	0x00000580


	//----- nvinfo : EIATTR_CRS_STACK_SIZE
	.align		4
.L_18:
        /*0068*/ 	.byte	0x04, 0x1e
        /*006a*/ 	.short	(.L_20 - .L_19)
.L_19:
        /*006c*/ 	.word	0x00000000


	//----- nvinfo : EIATTR_CBANK_PARAM_SIZE
	.align		4
.L_20:
        /*0070*/ 	.byte	0x03, 0x19
        /*0072*/ 	.short	0x0018


	//----- nvinfo : EIATTR_PARAM_CBANK
	.align		4
        /*0074*/ 	.byte	0x04, 0x0a
        /*0076*/ 	.short	(.L_22 - .L_21)
	.align		4
.L_21:
        /*0078*/ 	.word	index@(.nv.constant0.Pixel_Shared_Convolution)
        /*007c*/ 	.short	0x0380
        /*007e*/ 	.short	0x0018


	//----- nvinfo : EIATTR_SW_WAR
	.align		4
.L_22:
        /*0080*/ 	.byte	0x04, 0x36
        /*0082*/ 	.short	(.L_24 - .L_23)
.L_23:
        /*0084*/ 	.word	0x00000008
.L_24:


//--------------------- .nv.callgraph             --------------------------
	.section	.nv.callgraph,"",@"SHT_CUDA_CALLGRAPH"
	.align	4
	.sectionentsize	8
	.align		4
        /*0000*/ 	.word	0x00000000
	.align		4
        /*0004*/ 	.word	0xffffffff
	.align		4
        /*0008*/ 	.word	0x00000000
	.align		4
        /*000c*/ 	.word	0xfffffffe
	.align		4
        /*0010*/ 	.word	0x00000000
	.align		4
        /*0014*/ 	.word	0xfffffffd
	.align		4
        /*0018*/ 	.word	0x00000000
	.align		4
        /*001c*/ 	.word	0xfffffffc


//--------------------- .nv.constant3             --------------------------
	.section	.nv.constant3,"a",@progbits
	.align	4
.nv.constant3:
	.type		kernel_cuda,@object
	.size		kernel_cuda,(.L_0 - kernel_cuda)
kernel_cuda:
	.zero		36
.L_0:


//--------------------- .text.Pixel_Shared_Convolution --------------------------
	.section	.text.Pixel_Shared_Convolution,"ax",@progbits
	.align	128
        .global         Pixel_Shared_Convolution
        .type           Pixel_Shared_Convolution,@function
        .size           Pixel_Shared_Convolution,(.L_x_5 - Pixel_Shared_Convolution)
        .other          Pixel_Shared_Convolution,@"STO_CUDA_ENTRY STV_DEFAULT"
Pixel_Shared_Convolution:
.text.Pixel_Shared_Convolution:
[----:B------:R-:W-:Y:S08]  /*0000*/  LDC R1, c[0x0][0x37c] ;  /* 0x0000df00ff017b82 */ /* 0x000ff00000000800 */
[----:B------:R-:W0:Y:S02]  /*0010*/  LDC R11, c[0x0][0x394] ;  /* 0x0000e500ff0b7b82 */ /* 0x000e240000000800 */
[----:B0-----:R-:W-:-:S13]  /*0020*/  ISETP.GE.AND P0, PT, R11, 0x2, PT ;  /* 0x000000020b00780c */ /* 0x001fda0003f06270 */
[----:B------:R-:W-:Y:S05]  /*0030*/  @!P0 EXIT ;  /* 0x000000000000894d */ /* 0x000fea0003800000 */
[----:B------:R-:W0:Y:S01]  /*0040*/  S2R R0, SR_TID.X ;  /* 0x0000000000007919 */ /* 0x000e220000002100 */
[----:B------:R-:W1:Y:S01]  /*0050*/  S2UR UR9, SR_CgaCtaId ;  /* 0x00000000000979c3 */ /* 0x000e620000008800 */
[----:B------:R-:W0:Y:S01]  /*0060*/  LDCU UR10, c[0x0][0x390] ;  /* 0x00007200ff0a77ac */ /* 0x000e220008000800 */
[----:B------:R-:W-:Y:S01]  /*0070*/  IADD3 R11, PT, PT, -R11, RZ, RZ ;  /* 0x000000ff0b0b7210 */ /* 0x000fe20007ffe1ff */
[----:B------:R-:W2:Y:S01]  /*0080*/  S2R R7, SR_CTAID.X ;  /* 0x0000000000077919 */ /* 0x000ea20000002500 */
[----:B------:R-:W-:Y:S01]  /*0090*/  UMOV UR8, 0x400 ;  /* 0x0000040000087882 */ /* 0x000fe20000000000 */
[----:B------:R-:W-:Y:S01]  /*00a0*/  UMOV UR4, 0x10 ;  /* 0x0000001000047882 */ /* 0x000fe20000000000 */
[----:B------:R-:W-:Y:S02]  /*00b0*/  UMOV UR5, 0x0 ;  /* 0x0000000000057882 */ /* 0x000fe40000000000 */
[----:B------:R-:W3:Y:S01]  /*00c0*/  LDC.64 R2, c[0x0][0x380] ;  /* 0x0000e000ff027b82 */ /* 0x000ee20000000a00 */
[----:B------:R-:W-:Y:S01]  /*00d0*/  UMOV UR6, 0x8 ;  /* 0x0000000800067882 */ /* 0x000fe20000000000 */
[----:B------:R-:W-:Y:S01]  /*00e0*/  UMOV UR7, 0x0 ;  /* 0x0000000000077882 */ /* 0x000fe20000000000 */
[----:B------:R-:W4:Y:S01]  /*00f0*/  LDCU.64 UR20, c[0x0][0x358] ;  /* 0x00006b00ff1477ac */ /* 0x000f220008000a00 */
[----:B------:R-:W0:Y:S04]  /*0100*/  LDCU UR22, c[0x0][0x390] ;  /* 0x00007200ff1677ac */ /* 0x000e280008000800 */
[----:B------:R-:W3:Y:S01]  /*0110*/  LDC.64 R4, c[0x0][0x388] ;  /* 0x0000e200ff047b82 */ /* 0x000ee20000000a00 */
[----:B------:R-:W2:Y:S01]  /*0120*/  LDCU UR11, c[0x3][0x20] ;  /* 0x00c00400ff0b77ac */ /* 0x000ea20008000800 */
[----:B------:R-:W3:Y:S01]  /*0130*/  LDCU.128 UR12, c[0x3][URZ] ;  /* 0x00c00000ff0c77ac */ /* 0x000ee20008000c00 */
[----:B-1----:R-:W-:Y:S01]  /*0140*/  ULEA UR8, UR9, UR8, 0x18 ;  /* 0x0000000809087291 */ /* 0x002fe2000f8ec0ff */
[----:B------:R-:W1:Y:S01]  /*0150*/  LDCU.128 UR16, c[0x3][0x10] ;  /* 0x00c00200ff1077ac */ /* 0x000e620008000c00 */
[----:B0-----:R-:W-:-:S04]  /*0160*/  IADD3 R10, PT, PT, R0, UR10, RZ ;  /* 0x0000000a000a7c10 */ /* 0x001fc8000fffe0ff */
[----:B------:R-:W-:Y:S01]  /*0170*/  LEA R12, R0, UR8, 0x2 ;  /* 0x00000008000c7c11 */ /* 0x000fe2000f8e10ff */
[----:B------:R-:W-:Y:S01]  /*0180*/  UIMAD.WIDE UR4, UR10, 0x4, UR4 ;  /* 0x000000040a0478a5 */ /* 0x000fe2000f8e0204 */
[C---:B--2---:R-:W-:Y:S01]  /*0190*/  LEA R13, R7.reuse, R0, 0x9 ;  /* 0x00000000070d7211 */ /* 0x044fe200078e48ff */
[----:B------:R-:W-:Y:S01]  /*01a0*/  IMAD R10, R7, 0x200, R10 ;  /* 0x00000200070a7824 */ /* 0x000fe200078e020a */
[----:B------:R-:W-:-:S03]  /*01b0*/  UIMAD.WIDE UR6, UR10, 0x8, UR6 ;  /* 0x000000080a0678a5 */ /* 0x000fc6000f8e0206 */
[----:B----4-:R-:W-:-:S09]  /*01c0*/  VIADD R13, R13, 0x1 ;  /* 0x000000010d0d7836 */ /* 0x010fd20000000000 */
.L_x_3:
[----:B---3--:R-:W-:-:S03]  /*01d0*/  IMAD.WIDE R14, R13, 0x4, R2 ;  /* 0x000000040d0e7825 */ /* 0x008fc600078e0202 */
[C---:B------:R-:W-:Y:S02]  /*01e0*/  IADD3 R8, P0, PT, R14.reuse, UR4, RZ ;  /* 0x000000040e087c10 */ /* 0x040fe4000ff1e0ff */
[----:B0-2---:R-:W2:Y:S01]  /*01f0*/  LDG.E R17, desc[UR20][R14.64] ;  /* 0x000000140e117981 */ /* 0x005ea2000c1e1900 */
[----:B------:R-:W-:Y:S02]  /*0200*/  IADD3 R6, P1, PT, R14, UR6, RZ ;  /* 0x000000060e067c10 */ /* 0x000fe4000ff3e0ff */
[C---:B------:R-:W-:Y:S02]  /*0210*/  IADD3.X R9, PT, PT, R15.reuse, UR5, RZ, P0, !PT ;  /* 0x000000050f097c10 */ /* 0x040fe400087fe4ff */
[----:B------:R-:W-:-:S03]  /*0220*/  IADD3.X R7, PT, PT, R15, UR7, RZ, P1, !PT ;  /* 0x000000070f077c10 */ /* 0x000fc60008ffe4ff */
[----:B------:R-:W3:Y:S04]  /*0230*/  LDG.E R19, desc[UR20][R8.64+-0x10] ;  /* 0xfffff01408137981 */ /* 0x000ee8000c1e1900 */
[----:B------:R-:W4:Y:S01]  /*0240*/  LDG.E R21, desc[UR20][R6.64+-0x8] ;  /* 0xfffff81406157981 */ /* 0x000f22000c1e1900 */
[----:B------:R-:W-:Y:S01]  /*0250*/  ISETP.NE.AND P0, PT, R0, 0x1ff, PT ;  /* 0x000001ff0000780c */ /* 0x000fe20003f05270 */
[----:B------:R-:W-:Y:S02]  /*0260*/  BSSY.RECONVERGENT B0, `(.L_x_0) ;  /* 0x000001a000007945 */ /* 0x000fe40003800200 */
[----:B--2---:R0:W-:Y:S04]  /*0270*/  STS [R12+0x4], R17 ;  /* 0x000004110c007388 */ /* 0x0041e80000000800 */
[----:B---3--:R0:W-:Y:S04]  /*0280*/  STS [R12+0x80c], R19 ;  /* 0x00080c130c007388 */ /* 0x0081e80000000800 */
[----:B----4-:R0:W-:Y:S02]  /*0290*/  STS [R12+0x1014], R21 ;  /* 0x001014150c007388 */ /* 0x0101e40000000800 */
[----:B------:R-:W-:Y:S05]  /*02a0*/  @!P0 BRA `(.L_x_1) ;  /* 0x0000000000308947 */ /* 0x000fea0003800000 */
[----:B------:R-:W-:-:S13]  /*02b0*/  ISETP.NE.AND P0, PT, R0, RZ, PT ;  /* 0x000000ff0000720c */ /* 0x000fda0003f05270 */
[----:B------:R-:W-:Y:S05]  /*02c0*/  @P0 BRA `(.L_x_2) ;  /* 0x00000000004c0947 */ /* 0x000fea0003800000 */
[----:B------:R-:W2:Y:S04]  /*02d0*/  LDG.E R14, desc[UR20][R14.64+-0x4] ;  /* 0xfffffc140e0e7981 */ /* 0x000ea8000c1e1900 */
[----:B------:R-:W3:Y:S04]  /*02e0*/  LDG.E R8, desc[UR20][R8.64+-0x14] ;  /* 0xffffec1408087981 */ /* 0x000ee8000c1e1900 */
[----:B------:R-:W4:Y:S01]  /*02f0*/  LDG.E R6, desc[UR20][R6.64+-0xc] ;  /* 0xfffff41406067981 */ /* 0x000f22000c1e1900 */
[----:B------:R-:W5:Y:S01]  /*0300*/  S2UR UR9, SR_CgaCtaId ;  /* 0x00000000000979c3 */ /* 0x000f620000008800 */
[----:B------:R-:W-:-:S02]  /*0310*/  UMOV UR8, 0x400 ;  /* 0x0000040000087882 */ /* 0x000fc40000000000 */
[----:B-----5:R-:W-:-:S09]  /*0320*/  ULEA UR8, UR9, UR8, 0x18 ;  /* 0x0000000809087291 */ /* 0x020fd2000f8ec0ff */
[----:B--2---:R2:W-:Y:S04]  /*0330*/  STS [UR8], R14 ;  /* 0x0000000eff007988 */ /* 0x0045e80008000808 */
[----:B---3--:R2:W-:Y:S04]  /*0340*/  STS [UR8+0x808], R8 ;  /* 0x00080808ff007988 */ /* 0x0085e80008000808 */
[----:B----4-:R2:W-:Y:S01]  /*0350*/  STS [UR8+0x1010], R6 ;  /* 0x00101006ff007988 */ /* 0x0105e20008000808 */
[----:B------:R-:W-:Y:S05]  /*0360*/  BRA `(.L_x_2) ;  /* 0x0000000000247947 */ /* 0x000fea0003800000 */
.L_x_1:
[----:B------:R-:W2:Y:S04]  /*0370*/  LDG.E R14, desc[UR20][R14.64+0x8] ;  /* 0x000008140e0e7981 */ /* 0x000ea8000c1e1900 */
[----:B------:R-:W3:Y:S04]  /*0380*/  LDG.E R8, desc[UR20][R8.64] ;  /* 0x0000001408087981 */ /* 0x000ee8000c1e1900 */
[----:B------:R-:W4:Y:S01]  /*0390*/  LDG.E R6, desc[UR20][R6.64] ;  /* 0x0000001406067981 */ /* 0x000f22000c1e1900 */
[----:B------:R-:W5:Y:S01]  /*03a0*/  S2UR UR9, SR_CgaCtaId ;  /* 0x00000000000979c3 */ /* 0x000f620000008800 */
[----:B------:R-:W-:-:S02]  /*03b0*/  UMOV UR8, 0x400 ;  /* 0x0000040000087882 */ /* 0x000fc40000000000 */
[----:B-----5:R-:W-:-:S09]  /*03c0*/  ULEA UR8, UR9, UR8, 0x18 ;  /* 0x0000000809087291 */ /* 0x020fd2000f8ec0ff */
[----:B--2---:R2:W-:Y:S04]  /*03d0*/  STS [UR8+0x800], R14 ;  /* 0x0008000eff007988 */ /* 0x0045e80008000808 */
[----:B---3--:R2:W-:Y:S04]  /*03e0*/  STS [UR8+0x1008], R8 ;  /* 0x00100808ff007988 */ /* 0x0085e80008000808 */
[----:B----4-:R2:W-:Y:S02]  /*03f0*/  STS [UR8+0x1810], R6 ;  /* 0x00181006ff007988 */ /* 0x0105e40008000808 */
.L_x_2:
[----:B-1----:R-:W-:Y:S05]  /*0400*/  BSYNC.RECONVERGENT B0 ;  /* 0x0000000000007941 */ /* 0x002fea0003800200 */
.L_x_0:
[----:B------:R-:W-:Y:S01]  /*0410*/  BAR.SYNC.DEFER_BLOCKING 0x0 ;  /* 0x0000000000007b1d */ /* 0x000fe20000010000 */
[C---:B------:R-:W-:Y:S01]  /*0420*/  IADD3 R9, PT, PT, R10.reuse, 0x1, RZ ;  /* 0x000000010a097810 */ /* 0x040fe20007ffe0ff */
[----:B------:R-:W-:Y:S01]  /*0430*/  VIADD R11, R11, 0x1 ;  /* 0x000000010b0b7836 */ /* 0x000fe20000000000 */
[----:B------:R-:W-:Y:S01]  /*0440*/  IADD3 R13, PT, PT, R13, UR22, RZ ;  /* 0x000000160d0d7c10 */ /* 0x000fe2000fffe0ff */
[----:B------:R-:W-:-:S03]  /*0450*/  VIADD R10, R10, UR22 ;  /* 0x000000160a0a7c36 */ /* 0x000fc60008000000 */
[----:B------:R-:W-:Y:S01]  /*0460*/  ISETP.NE.AND P0, PT, R11, -0x1, PT ;  /* 0xffffffff0b00780c */ /* 0x000fe20003f05270 */
[----:B--2---:R-:W1:Y:S04]  /*0470*/  LDS R6, [R12+0x4] ;  /* 0x000004000c067984 */ /* 0x004e680000000800 */
[----:B------:R-:W2:Y:S04]  /*0480*/  LDS R8, [R12+0x80c] ;  /* 0x00080c000c087984 */ /* 0x000ea80000000800 */
[----:B------:R-:W3:Y:S01]  /*0490*/  LDS R14, [R12+0x1014] ;  /* 0x001014000c0e7984 */ /* 0x000ee20000000800 */
[----:B-1----:R-:W-:-:S04]  /*04a0*/  IMAD R7, R6, UR12, RZ ;  /* 0x0000000c06077c24 */ /* 0x002fc8000f8e02ff */
[----:B--2---:R-:W-:-:S04]  /*04b0*/  IMAD R7, R8, UR13, R7 ;  /* 0x0000000d08077c24 */ /* 0x004fc8000f8e0207 */
[----:B---3--:R-:W-:-:S04]  /*04c0*/  IMAD R7, R14, UR14, R7 ;  /* 0x0000000e0e077c24 */ /* 0x008fc8000f8e0207 */
[----:B------:R-:W-:-:S04]  /*04d0*/  IMAD R7, R6, UR15, R7 ;  /* 0x0000000f06077c24 */ /* 0x000fc8000f8e0207 */
[----:B------:R-:W-:-:S04]  /*04e0*/  IMAD R7, R8, UR16, R7 ;  /* 0x0000001008077c24 */ /* 0x000fc8000f8e0207 */
[----:B------:R-:W-:-:S04]  /*04f0*/  IMAD R7, R14, UR17, R7 ;  /* 0x000000110e077c24 */ /* 0x000fc8000f8e0207 */
[----:B------:R-:W-:-:S04]  /*0500*/  IMAD R7, R6, UR18, R7 ;  /* 0x0000001206077c24 */ /* 0x000fc8000f8e0207 */
[----:B------:R-:W-:-:S04]  /*0510*/  IMAD R7, R8, UR19, R7 ;  /* 0x0000001308077c24 */ /* 0x000fc8000f8e0207 */
[----:B------:R-:W-:-:S05]  /*0520*/  IMAD R7, R14, UR11, R7 ;  /* 0x0000000b0e077c24 */ /* 0x000fca000f8e0207 */
[----:B------:R-:W-:Y:S01]  /*0530*/  VIMNMX R8, PT, PT, RZ, R7, !PT ;  /* 0x00000007ff087248 */ /* 0x000fe20007fe0100 */
[----:B------:R-:W-:-:S03]  /*0540*/  IMAD.WIDE.U32 R6, R9, 0x4, R4 ;  /* 0x0000000409067825 */ /* 0x000fc600078e0004 */
[----:B------:R-:W-:-:S05]  /*0550*/  VIMNMX R9, PT, PT, R8, 0xff, PT ;  /* 0x000000ff08097848 */ /* 0x000fca0003fe0100 */
[----:B------:R2:W-:Y:S01]  /*0560*/  STG.E desc[UR20][R6.64], R9 ;  /* 0x0000000906007986 */ /* 0x0005e2000c101914 */
[----:B------:R-:W-:Y:S05]  /*0570*/  @P0 BRA `(.L_x_3) ;  /* 0xfffffffc00140947 */ /* 0x000fea000383ffff */
[----:B------:R-:W-:Y:S05]  /*0580*/  EXIT ;  /* 0x000000000000794d */ /* 0x000fea0003800000 */
.L_x_4:
[----:B------:R-:W-:-:S00]  /*0590*/  BRA `(.L_x_4) ;  /* 0xfffffffc00fc7947 */ /* 0x000fc0000383ffff */
[----:B------:R-:W-:-:S00]  /*05a0*/  NOP ;  /* 0x0000000000007918 */ /* 0x000fc00000000000 */
        /* <DEDUP_REMOVED lines=13> */
.L_x_5:


//--------------------- .nv.shared.Pixel_Shared_Convolution --------------------------
	.section	.nv.shared.Pixel_Shared_Convolution,"aw",@nobits
	.sectionflags	@""
	.align	4
.nv.shared.Pixel_Shared_Convolution:
	.zero		7192


//--------------------- .nv.shared.reserved.0     --------------------------
	.section	.nv.shared.reserved.0,"aw",@nobits
	.weak		__nv_reservedSMEM_offset_0_alias
	.size		__nv_reservedSMEM_offset_0_alias, 0, 64
	.other		__nv_reservedSMEM_offset_0_alias,@"STO_CUDA_RESERVED_SHARED STV_DEFAULT"
__nv_reservedSMEM_offset_0_alias:
	.zero		0
	.zero		64


//--------------------- .nv.constant0.Pixel_Shared_Convolution --------------------------
	.section	.nv.constant0.Pixel_Shared_Convolution,"a",@progbits
	.sectionflags	@""
	.align	4
.nv.constant0.Pixel_Shared_Convolution:
	.zero		920


//--------------------- SYMBOLS --------------------------

	.type		.nv.reservedSmem.offset0,@object
	.size		.nv.reservedSmem.offset0,0x4
	.type		.nv.reservedSmem.cap,@object
	.size		.nv.reservedSmem.cap,0x4
